//
// Generated by NVIDIA NVVM Compiler
//
// Compiler Build ID: CL-36424714
// Cuda compilation tools, release 13.0, V13.0.88
// Based on NVVM 20.0.0
//

.version 9.0
.target sm_100
.address_size 64

	// .globl	_Z8additionPiS_S_

.visible .entry _Z8additionPiS_S_(
	.param .u64 .ptr .align 1 _Z8additionPiS_S__param_0,
	.param .u64 .ptr .align 1 _Z8additionPiS_S__param_1,
	.param .u64 .ptr .align 1 _Z8additionPiS_S__param_2
)
{
	.reg .pred 	%p<2>;
	.reg .b32 	%r<5>;
	.reg .b64 	%rd<11>;

	ld.param.u64 	%rd1, [_Z8additionPiS_S__param_0];
	ld.param.u64 	%rd2, [_Z8additionPiS_S__param_1];
	ld.param.u64 	%rd3, [_Z8additionPiS_S__param_2];
	mov.u32 	%r1, %ctaid.x;
	setp.gt.u32 	%p1, %r1, 19;
	@%p1 bra 	$L__BB0_2;
	cvta.to.global.u64 	%rd4, %rd1;
	cvta.to.global.u64 	%rd5, %rd2;
	cvta.to.global.u64 	%rd6, %rd3;
	mul.wide.u32 	%rd7, %r1, 4;
	add.s64 	%rd8, %rd4, %rd7;
	ld.global.u32 	%r2, [%rd8];
	add.s64 	%rd9, %rd5, %rd7;
	ld.global.u32 	%r3, [%rd9];
	add.s32 	%r4, %r3, %r2;
	add.s64 	%rd10, %rd6, %rd7;
	st.global.u32 	[%rd10], %r4;
$L__BB0_2:
	ret;

}


// ===== COMPILED SASS (sm_100) =====

	.target	sm_100

	.elftype	@"ET_EXEC"


//--------------------- .note.nv.tkinfo           --------------------------
	.section	.note.nv.tkinfo,"",@"SHT_NOTE"
	.sectionflags	@"SHF_NOTE_NV_TKINFO"
	.tkinfo
        /*0018*/ 	.word	0x00000002
        /*0030*/ 	.string	""
        /*0030*/ 	.string	"ptxas"
        /*0030*/ 	.string	"Cuda compilation tools, release 13.0, V13.0.88"
        /*0030*/ 	.string	"Build cuda_13.0.r13.0/compiler.36424714_0"
        /*0030*/ 	.string	"-arch sm_100 -m 64 "



//--------------------- .note.nv.cuinfo           --------------------------
	.section	.note.nv.cuinfo,"",@"SHT_NOTE"
	.sectionflags	@"SHF_NOTE_NV_CUINFO"
        /*0018*/ 	.short	0x0002
        /*001a*/ 	.short	0x0064
        /*001c*/ 	.short	0x0082
	.zero		2


//--------------------- .nv.info                  --------------------------
	.section	.nv.info,"",@"SHT_CUDA_INFO"
	.align	4


	//----- nvinfo : EIATTR_REGCOUNT
	.align		4
        /*0000*/ 	.byte	0x04, 0x2f
        /*0002*/ 	.short	(.L_1 - .L_0)
	.align		4
.L_0:
        /*0004*/ 	.word	index@(_Z8additionPiS_S_)
        /*0008*/ 	.word	0x0000000c


	//----- nvinfo : EIATTR_FRAME_SIZE
	.align		4
.L_1:
        /*000c*/ 	.byte	0x04, 0x11
        /*000e*/ 	.short	(.L_3 - .L_2)
	.align		4
.L_2:
        /*0010*/ 	.word	index@(_Z8additionPiS_S_)
        /*0014*/ 	.word	0x00000000


	//----- nvinfo : EIATTR_MIN_STACK_SIZE
	.align		4
.L_3:
        /*0018*/ 	.byte	0x04, 0x12
        /*001a*/ 	.short	(.L_5 - .L_4)
	.align		4
.L_4:
        /*001c*/ 	.word	index@(_Z8additionPiS_S_)
        /*0020*/ 	.word	0x00000000
.L_5:


//--------------------- .nv.compat                --------------------------
	.section	.nv.compat,"",@"SHT_CUDA_COMPAT_INFO"
	.align	4
        /*0000*/ 	.byte	0x02, 0x09, 0x00, 0x00, 0x02, 0x02, 0x01, 0x00, 0x02, 0x05, 0x05, 0x00, 0x03, 0x07, 0x01, 0x01
        /*0010*/ 	.byte	0x02, 0x03, 0x00, 0x00, 0x02, 0x06, 0x01, 0x00, 0x04, 0x0b, 0x08, 0x00, 0x09, 0x00, 0x00, 0x00
        /*0020*/ 	.byte	0x00, 0x00, 0x00, 0x00


//--------------------- .nv.info._Z8additionPiS_S_ --------------------------
	.section	.nv.info._Z8additionPiS_S_,"",@"SHT_CUDA_INFO"
	.sectionflags	@""
	.align	4


	//----- nvinfo : EIATTR_CUDA_API_VERSION
	.align		4
        /*0000*/ 	.byte	0x04, 0x37
        /*0002*/ 	.short	(.L_7 - .L_6)
.L_6:
        /*0004*/ 	.word	0x00000082


	//----- nvinfo : EIATTR_KPARAM_INFO
	.align		4
.L_7:
        /*0008*/ 	.byte	0x04, 0x17
        /*000a*/ 	.short	(.L_9 - .L_8)
.L_8:
        /*000c*/ 	.word	0x00000000
        /*0010*/ 	.short	0x0002
        /*0012*/ 	.short	0x0010
        /*0014*/ 	.byte	0x00, 0xf5, 0x21, 0x00


	//----- nvinfo : EIATTR_KPARAM_INFO
	.align		4
.L_9:
        /*0018*/ 	.byte	0x04, 0x17
        /*001a*/ 	.short	(.L_11 - .L_10)
.L_10:
        /*001c*/ 	.word	0x00000000
        /*0020*/ 	.short	0x0001
        /*0022*/ 	.short	0x0008
        /*0024*/ 	.byte	0x00, 0xf5, 0x21, 0x00


	//----- nvinfo : EIATTR_KPARAM_INFO
	.align		4
.L_11:
        /*0028*/ 	.byte	0x04, 0x17
        /*002a*/ 	.short	(.L_13 - .L_12)
.L_12:
        /*002c*/ 	.word	0x00000000
        /*0030*/ 	.short	0x0000
        /*0032*/ 	.short	0x0000
        /*0034*/ 	.byte	0x00, 0xf5, 0x21, 0x00


	//----- nvinfo : EIATTR_SPARSE_MMA_MASK
	.align		4
.L_13:
        /*0038*/ 	.byte	0x03, 0x50
        /*003a*/ 	.short	0x0000


	//----- nvinfo : EIATTR_MAXREG_COUNT
	.align		4
        /*003c*/ 	.byte	0x03, 0x1b
        /*003e*/ 	.short	0x00ff


	//----- nvinfo : EIATTR_MERCURY_ISA_VERSION
	.align		4
        /*0040*/ 	.byte	0x03, 0x5f
        /*0042*/ 	.short	0x0101


	//----- nvinfo : EIATTR_VRC_CTA_INIT_COUNT
	.align		4
        /*0044*/ 	.byte	0x02, 0x4a
	.zero		1
	.zero		1


	//----- nvinfo : EIATTR_EXIT_INSTR_OFFSETS
	.align		4
        /*0048*/ 	.byte	0x04, 0x1c
        /*004a*/ 	.short	(.L_15 - .L_14)


	//   ....[0]....
.L_14:
        /*004c*/ 	.word	0x00000030


	//   ....[1]....
        /*0050*/ 	.word	0x000000f0


	//----- nvinfo : EIATTR_CBANK_PARAM_SIZE
	.align		4
.L_15:
        /*0054*/ 	.byte	0x03, 0x19
        /*0056*/ 	.short	0x0018


	//----- nvinfo : EIATTR_PARAM_CBANK
	.align		4
        /*0058*/ 	.byte	0x04, 0x0a
        /*005a*/ 	.short	(.L_17 - .L_16)
	.align		4
.L_16:
        /*005c*/ 	.word	index@(.nv.constant0._Z8additionPiS_S_)
        /*0060*/ 	.short	0x0380
        /*0062*/ 	.short	0x0018


	//----- nvinfo : EIATTR_SW_WAR
	.align		4
.L_17:
        /*0064*/ 	.byte	0x04, 0x36
        /*0066*/ 	.short	(.L_19 - .L_18)
.L_18:
        /*0068*/ 	.word	0x00000008
.L_19:


//--------------------- .nv.callgraph             --------------------------
	.section	.nv.callgraph,"",@"SHT_CUDA_CALLGRAPH"
	.align	4
	.sectionentsize	8
	.align		4
        /*0000*/ 	.word	0x00000000
	.align		4
        /*0004*/ 	.word	0xffffffff
	.align		4
        /*0008*/ 	.word	0x00000000
	.align		4
        /*000c*/ 	.word	0xfffffffe
	.align		4
        /*0010*/ 	.word	0x00000000
	.align		4
        /*0014*/ 	.word	0xfffffffd
	.align		4
        /*0018*/ 	.word	0x00000000
	.align		4
        /*001c*/ 	.word	0xfffffffc


//--------------------- .text._Z8additionPiS_S_   --------------------------
	.section	.text._Z8additionPiS_S_,"ax",@progbits
	.align	128
        .global         _Z8additionPiS_S_
        .type           _Z8additionPiS_S_,@function
        .size           _Z8additionPiS_S_,(.L_x_1 - _Z8additionPiS_S_)
        .other          _Z8additionPiS_S_,@"STO_CUDA_ENTRY STV_DEFAULT"
_Z8additionPiS_S_:
.text._Z8additionPiS_S_:
[----:B------:R-:W-:Y:S01]  /*0000*/  LDC R1, c[0x0][0x37c] ;  /* 0x0000df00ff017b82 */ /* 0x000fe20000000800 */
[----:B------:R-:W0:Y:S02]  /*0010*/  S2R R9, SR_CTAID.X ;  /* 0x0000000000097919 */ /* 0x000e240000002500 */
[----:B0-----:R-:W-:-:S13]  /*0020*/  ISETP.GT.U32.AND P0, PT, R9, 0x13, PT ;  /* 0x000000130900780c */ /* 0x001fda0003f04070 */
[----:B------:R-:W-:Y:S05]  /*0030*/  @P0 EXIT ;  /* 0x000000000000094d */ /* 0x000fea0003800000 */
[----:B------:R-:W0:Y:S01]  /*0040*/  LDC.64 R2, c[0x0][0x380] ;  /* 0x0000e000ff027b82 */ /* 0x000e220000000a00 */
[----:B------:R-:W1:Y:S07]  /*0050*/  LDCU.64 UR4, c[0x0][0x358] ;  /* 0x00006b00ff0477ac */ /* 0x000e6e0008000a00 */
[----:B------:R-:W2:Y:S08]  /*0060*/  LDC.64 R4, c[0x0][0x388] ;  /* 0x0000e200ff047b82 */ /* 0x000eb00000000a00 */
[----:B------:R-:W3:Y:S01]  /*0070*/  LDC.64 R6, c[0x0][0x390] ;  /* 0x0000e400ff067b82 */ /* 0x000ee20000000a00 */
[----:B0-----:R-:W-:-:S06]  /*0080*/  IMAD.WIDE.U32 R2, R9, 0x4, R2 ;  /* 0x0000000409027825 */ /* 0x001fcc00078e0002 */
[----:B-1----:R-:W4:Y:S01]  /*0090*/  LDG.E R2, desc[UR4][R2.64] ;  /* 0x0000000402027981 */ /* 0x002f22000c1e1900 */
[----:B--2---:R-:W-:-:S06]  /*00a0*/  IMAD.WIDE.U32 R4, R9, 0x4, R4 ;  /* 0x0000000409047825 */ /* 0x004fcc00078e0004 */
[----:B------:R-:W4:Y:S01]  /*00b0*/  LDG.E R5, desc[UR4][R4.64] ;  /* 0x0000000404057981 */ /* 0x000f22000c1e1900 */
[----:B---3--:R-:W-:Y:S01]  /*00c0*/  IMAD.WIDE.U32 R6, R9, 0x4, R6 ;  /* 0x0000000409067825 */ /* 0x008fe200078e0006 */
[----:B----4-:R-:W-:-:S05]  /*00d0*/  IADD3 R9, PT, PT, R2, R5, RZ ;  /* 0x0000000502097210 */ /* 0x010fca0007ffe0ff */
[----:B------:R-:W-:Y:S01]  /*00e0*/  STG.E desc[UR4][R6.64], R9 ;  /* 0x0000000906007986 */ /* 0x000fe2000c101904 */
[----:B------:R-:W-:Y:S05]  /*00f0*/  EXIT ;  /* 0x000000000000794d */ /* 0x000fea0003800000 */
.L_x_0:
[----:B------:R-:W-:-:S00]  /*0100*/  BRA `(.L_x_0) ;  /* 0xfffffffc00fc7947 */ /* 0x000fc0000383ffff */
[----:B------:R-:W-:-:S00]  /*0110*/  NOP ;  /* 0x0000000000007918 */ /* 0x000fc00000000000 */
        /* <DEDUP_REMOVED lines=14> */
.L_x_1:


//--------------------- .nv.shared.reserved.0     --------------------------
	.section	.nv.shared.reserved.0,"aw",@nobits
	.weak		__nv_reservedSMEM_offset_0_alias
	.size		__nv_reservedSMEM_offset_0_alias, 0, 64
	.other		__nv_reservedSMEM_offset_0_alias,@"STO_CUDA_RESERVED_SHARED STV_DEFAULT"
__nv_reservedSMEM_offset_0_alias:
	.zero		0
	.zero		64


//--------------------- .nv.constant0._Z8additionPiS_S_ --------------------------
	.section	.nv.constant0._Z8additionPiS_S_,"a",@progbits
	.sectionflags	@""
	.align	4
.nv.constant0._Z8additionPiS_S_:
	.zero		920


//--------------------- SYMBOLS --------------------------

	.type		.nv.reservedSmem.offset0,@object
	.size		.nv.reservedSmem.offset0,0x4
